//
// Generated by NVIDIA NVVM Compiler
//
// Compiler Build ID: CL-36424714
// Cuda compilation tools, release 13.0, V13.0.88
// Based on NVVM 20.0.0
//

.version 9.0
.target sm_100
.address_size 64

	// .globl	_Z18kernel_independentP3FooPS0_

.visible .entry _Z18kernel_independentP3FooPS0_(
	.param .u64 .ptr .align 1 _Z18kernel_independentP3FooPS0__param_0,
	.param .u64 .ptr .align 1 _Z18kernel_independentP3FooPS0__param_1
)
{
	.reg .b32 	%r<4>;
	.reg .b64 	%rd<10>;

	ld.param.u64 	%rd1, [_Z18kernel_independentP3FooPS0__param_0];
	ld.param.u64 	%rd2, [_Z18kernel_independentP3FooPS0__param_1];
	cvta.to.global.u64 	%rd3, %rd2;
	cvta.to.global.u64 	%rd4, %rd1;
	mov.u32 	%r1, %tid.x;
	shl.b32 	%r2, %r1, 1;
	mul.wide.u32 	%rd5, %r2, 4;
	add.s64 	%rd6, %rd4, %rd5;
	add.s64 	%rd7, %rd1, %rd5;
	mov.b32 	%r3, 4660;
	st.global.u32 	[%rd6], %r3;
	mul.wide.u32 	%rd8, %r1, 8;
	add.s64 	%rd9, %rd3, %rd8;
	st.global.u64 	[%rd9], %rd7;
	st.global.u32 	[%rd6+4], %r3;
	ret;

}


// ===== COMPILED SASS (sm_100) =====

	.target	sm_100

	.elftype	@"ET_EXEC"


//--------------------- .note.nv.tkinfo           --------------------------
	.section	.note.nv.tkinfo,"",@"SHT_NOTE"
	.sectionflags	@"SHF_NOTE_NV_TKINFO"
	.tkinfo
        /*0018*/ 	.word	0x00000002
        /*0030*/ 	.string	""
        /*0030*/ 	.string	"ptxas"
        /*0030*/ 	.string	"Cuda compilation tools, release 13.0, V13.0.88"
        /*0030*/ 	.string	"Build cuda_13.0.r13.0/compiler.36424714_0"
        /*0030*/ 	.string	"-arch sm_100 -m 64 "



//--------------------- .note.nv.cuinfo           --------------------------
	.section	.note.nv.cuinfo,"",@"SHT_NOTE"
	.sectionflags	@"SHF_NOTE_NV_CUINFO"
        /*0018*/ 	.short	0x0002
        /*001a*/ 	.short	0x0064
        /*001c*/ 	.short	0x0082
	.zero		2


//--------------------- .nv.info                  --------------------------
	.section	.nv.info,"",@"SHT_CUDA_INFO"
	.align	4


	//----- nvinfo : EIATTR_REGCOUNT
	.align		4
        /*0000*/ 	.byte	0x04, 0x2f
        /*0002*/ 	.short	(.L_1 - .L_0)
	.align		4
.L_0:
        /*0004*/ 	.word	index@(_Z18kernel_independentP3FooPS0_)
        /*0008*/ 	.word	0x0000000c


	//----- nvinfo : EIATTR_FRAME_SIZE
	.align		4
.L_1:
        /*000c*/ 	.byte	0x04, 0x11
        /*000e*/ 	.short	(.L_3 - .L_2)
	.align		4
.L_2:
        /*0010*/ 	.word	index@(_Z18kernel_independentP3FooPS0_)
        /*0014*/ 	.word	0x00000000


	//----- nvinfo : EIATTR_MIN_STACK_SIZE
	.align		4
.L_3:
        /*0018*/ 	.byte	0x04, 0x12
        /*001a*/ 	.short	(.L_5 - .L_4)
	.align		4
.L_4:
        /*001c*/ 	.word	index@(_Z18kernel_independentP3FooPS0_)
        /*0020*/ 	.word	0x00000000
.L_5:


//--------------------- .nv.compat                --------------------------
	.section	.nv.compat,"",@"SHT_CUDA_COMPAT_INFO"
	.align	4
        /*0000*/ 	.byte	0x02, 0x09, 0x00, 0x00, 0x02, 0x02, 0x01, 0x00, 0x02, 0x05, 0x05, 0x00, 0x03, 0x07, 0x01, 0x01
        /*0010*/ 	.byte	0x02, 0x03, 0x00, 0x00, 0x02, 0x06, 0x01, 0x00, 0x04, 0x0b, 0x08, 0x00, 0x09, 0x00, 0x00, 0x00
        /*0020*/ 	.byte	0x00, 0x00, 0x00, 0x00


//--------------------- .nv.info._Z18kernel_independentP3FooPS0_ --------------------------
	.section	.nv.info._Z18kernel_independentP3FooPS0_,"",@"SHT_CUDA_INFO"
	.sectionflags	@""
	.align	4


	//----- nvinfo : EIATTR_CUDA_API_VERSION
	.align		4
        /*0000*/ 	.byte	0x04, 0x37
        /*0002*/ 	.short	(.L_7 - .L_6)
.L_6:
        /*0004*/ 	.word	0x00000082


	//----- nvinfo : EIATTR_KPARAM_INFO
	.align		4
.L_7:
        /*0008*/ 	.byte	0x04, 0x17
        /*000a*/ 	.short	(.L_9 - .L_8)
.L_8:
        /*000c*/ 	.word	0x00000000
        /*0010*/ 	.short	0x0001
        /*0012*/ 	.short	0x0008
        /*0014*/ 	.byte	0x00, 0xf5, 0x21, 0x00


	//----- nvinfo : EIATTR_KPARAM_INFO
	.align		4
.L_9:
        /*0018*/ 	.byte	0x04, 0x17
        /*001a*/ 	.short	(.L_11 - .L_10)
.L_10:
        /*001c*/ 	.word	0x00000000
        /*0020*/ 	.short	0x0000
        /*0022*/ 	.short	0x0000
        /*0024*/ 	.byte	0x00, 0xf5, 0x21, 0x00


	//----- nvinfo : EIATTR_SPARSE_MMA_MASK
	.align		4
.L_11:
        /*0028*/ 	.byte	0x03, 0x50
        /*002a*/ 	.short	0x0000


	//----- nvinfo : EIATTR_MAXREG_COUNT
	.align		4
        /*002c*/ 	.byte	0x03, 0x1b
        /*002e*/ 	.short	0x00ff


	//----- nvinfo : EIATTR_MERCURY_ISA_VERSION
	.align		4
        /*0030*/ 	.byte	0x03, 0x5f
        /*0032*/ 	.short	0x0101


	//----- nvinfo : EIATTR_VRC_CTA_INIT_COUNT
	.align		4
        /*0034*/ 	.byte	0x02, 0x4a
	.zero		1
	.zero		1


	//----- nvinfo : EIATTR_EXIT_INSTR_OFFSETS
	.align		4
        /*0038*/ 	.byte	0x04, 0x1c
        /*003a*/ 	.short	(.L_13 - .L_12)


	//   ....[0]....
.L_12:
        /*003c*/ 	.word	0x000000c0


	//----- nvinfo : EIATTR_CBANK_PARAM_SIZE
	.align		4
.L_13:
        /*0040*/ 	.byte	0x03, 0x19
        /*0042*/ 	.short	0x0010


	//----- nvinfo : EIATTR_PARAM_CBANK
	.align		4
        /*0044*/ 	.byte	0x04, 0x0a
        /*0046*/ 	.short	(.L_15 - .L_14)
	.align		4
.L_14:
        /*0048*/ 	.word	index@(.nv.constant0._Z18kernel_independentP3FooPS0_)
        /*004c*/ 	.short	0x0380
        /*004e*/ 	.short	0x0010


	//----- nvinfo : EIATTR_SW_WAR
	.align		4
.L_15:
        /*0050*/ 	.byte	0x04, 0x36
        /*0052*/ 	.short	(.L_17 - .L_16)
.L_16:
        /*0054*/ 	.word	0x00000008
.L_17:


//--------------------- .nv.callgraph             --------------------------
	.section	.nv.callgraph,"",@"SHT_CUDA_CALLGRAPH"
	.align	4
	.sectionentsize	8
	.align		4
        /*0000*/ 	.word	0x00000000
	.align		4
        /*0004*/ 	.word	0xffffffff
	.align		4
        /*0008*/ 	.word	0x00000000
	.align		4
        /*000c*/ 	.word	0xfffffffe
	.align		4
        /*0010*/ 	.word	0x00000000
	.align		4
        /*0014*/ 	.word	0xfffffffd
	.align		4
        /*0018*/ 	.word	0x00000000
	.align		4
        /*001c*/ 	.word	0xfffffffc


//--------------------- .text._Z18kernel_independentP3FooPS0_ --------------------------
	.section	.text._Z18kernel_independentP3FooPS0_,"ax",@progbits
	.align	128
        .global         _Z18kernel_independentP3FooPS0_
        .type           _Z18kernel_independentP3FooPS0_,@function
        .size           _Z18kernel_independentP3FooPS0_,(.L_x_1 - _Z18kernel_independentP3FooPS0_)
        .other          _Z18kernel_independentP3FooPS0_,@"STO_CUDA_ENTRY STV_DEFAULT"
_Z18kernel_independentP3FooPS0_:
.text._Z18kernel_independentP3FooPS0_:
[----:B------:R-:W-:Y:S01]  /*0000*/  LDC R1, c[0x0][0x37c] ;  /* 0x0000df00ff017b82 */ /* 0x000fe20000000800 */
[----:B------:R-:W0:Y:S07]  /*0010*/  S2R R9, SR_TID.X ;  /* 0x0000000000097919 */ /* 0x000e2e0000002100 */
[----:B------:R-:W1:Y:S01]  /*0020*/  LDC.64 R2, c[0x0][0x380] ;  /* 0x0000e000ff027b82 */ /* 0x000e620000000a00 */
[----:B------:R-:W2:Y:S07]  /*0030*/  LDCU.64 UR4, c[0x0][0x358] ;  /* 0x00006b00ff0477ac */ /* 0x000eae0008000a00 */
[----:B------:R-:W3:Y:S01]  /*0040*/  LDC.64 R4, c[0x0][0x388] ;  /* 0x0000e200ff047b82 */ /* 0x000ee20000000a00 */
[C---:B0-----:R-:W-:Y:S01]  /*0050*/  SHF.L.U32 R7, R9.reuse, 0x1, RZ ;  /* 0x0000000109077819 */ /* 0x041fe200000006ff */
[----:B---3--:R-:W-:-:S04]  /*0060*/  IMAD.WIDE.U32 R4, R9, 0x8, R4 ;  /* 0x0000000809047825 */ /* 0x008fc800078e0004 */
[----:B-1----:R-:W-:-:S04]  /*0070*/  IMAD.WIDE.U32 R2, R7, 0x4, R2 ;  /* 0x0000000407027825 */ /* 0x002fc800078e0002 */
[----:B------:R-:W-:-:S05]  /*0080*/  HFMA2 R7, -RZ, RZ, 0, 0.0007572174072265625 ;  /* 0x00001234ff077431 */ /* 0x000fca00000001ff */
[----:B--2---:R-:W-:Y:S04]  /*0090*/  STG.E desc[UR4][R2.64], R7 ;  /* 0x0000000702007986 */ /* 0x004fe8000c101904 */
[----:B------:R-:W-:Y:S04]  /*00a0*/  STG.E.64 desc[UR4][R4.64], R2 ;  /* 0x0000000204007986 */ /* 0x000fe8000c101b04 */
[----:B------:R-:W-:Y:S01]  /*00b0*/  STG.E desc[UR4][R2.64+0x4], R7 ;  /* 0x0000040702007986 */ /* 0x000fe2000c101904 */
[----:B------:R-:W-:Y:S05]  /*00c0*/  EXIT ;  /* 0x000000000000794d */ /* 0x000fea0003800000 */
.L_x_0:
[----:B------:R-:W-:-:S00]  /*00d0*/  BRA `(.L_x_0) ;  /* 0xfffffffc00fc7947 */ /* 0x000fc0000383ffff */
[----:B------:R-:W-:-:S00]  /*00e0*/  NOP ;  /* 0x0000000000007918 */ /* 0x000fc00000000000 */
        /* <DEDUP_REMOVED lines=9> */
.L_x_1:


//--------------------- .nv.shared.reserved.0     --------------------------
	.section	.nv.shared.reserved.0,"aw",@nobits
	.weak		__nv_reservedSMEM_offset_0_alias
	.size		__nv_reservedSMEM_offset_0_alias, 0, 64
	.other		__nv_reservedSMEM_offset_0_alias,@"STO_CUDA_RESERVED_SHARED STV_DEFAULT"
__nv_reservedSMEM_offset_0_alias:
	.zero		0
	.zero		64


//--------------------- .nv.constant0._Z18kernel_independentP3FooPS0_ --------------------------
	.section	.nv.constant0._Z18kernel_independentP3FooPS0_,"a",@progbits
	.sectionflags	@""
	.align	4
.nv.constant0._Z18kernel_independentP3FooPS0_:
	.zero		912


//--------------------- SYMBOLS --------------------------

	.type		.nv.reservedSmem.offset0,@object
	.size		.nv.reservedSmem.offset0,0x4
